	.headerflags	@"EF_CUDA_TEXMODE_UNIFIED EF_CUDA_64BIT_ADDRESS EF_CUDA_ACCELERATORS EF_CUDA_SM90 EF_CUDA_VIRTUAL_SM(EF_CUDA_SM90)"
	.elftype	@"ET_EXEC"


//--------------------- .nv.info                  --------------------------
	.section	.nv.info,"",@"SHT_CUDA_INFO"
	.align	4


	//----- nvinfo : EIATTR_REGCOUNT
	.align		4
        /*0000*/ 	.byte	0x04, 0x2f
        /*0002*/ 	.short	(.L_1 - .L_0)
	.align		4
.L_0:
        /*0004*/ 	.word	index@(triton_poi_fused_max_pool2d_with_indices_9)
        /*0008*/ 	.word	0x0000001a


	//----- nvinfo : EIATTR_MIN_STACK_SIZE
	.align		4
.L_1:
        /*000c*/ 	.byte	0x04, 0x12
        /*000e*/ 	.short	(.L_3 - .L_2)
	.align		4
.L_2:
        /*0010*/ 	.word	index@(triton_poi_fused_max_pool2d_with_indices_9)
        /*0014*/ 	.word	0x00000000


	//----- nvinfo : EIATTR_FRAME_SIZE
	.align		4
.L_3:
        /*0018*/ 	.byte	0x04, 0x11
        /*001a*/ 	.short	(.L_5 - .L_4)
	.align		4
.L_4:
        /*001c*/ 	.word	index@(triton_poi_fused_max_pool2d_with_indices_9)
        /*0020*/ 	.word	0x00000000


	//----- nvinfo : EIATTR_MIN_STACK_SIZE
	.align		4
.L_5:
        /*0024*/ 	.byte	0x04, 0x12
        /*0026*/ 	.short	(.L_7 - .L_6)
	.align		4
.L_6:
        /*0028*/ 	.word	index@(triton_poi_fused_max_pool2d_with_indices_9)
        /*002c*/ 	.word	0x00000000
.L_7:


//--------------------- .nv.info.triton_poi_fused_max_pool2d_with_indices_9 --------------------------
	.section	.nv.info.triton_poi_fused_max_pool2d_with_indices_9,"",@"SHT_CUDA_INFO"
	.sectionflags	@""
	.align	4


	//----- nvinfo : EIATTR_CUDA_API_VERSION
	.align		4
        /*0000*/ 	.byte	0x04, 0x37
        /*0002*/ 	.short	(.L_9 - .L_8)
.L_8:
        /*0004*/ 	.word	0x0000007c


	//----- nvinfo : EIATTR_KPARAM_INFO
	.align		4
.L_9:
        /*0008*/ 	.byte	0x04, 0x17
        /*000a*/ 	.short	(.L_11 - .L_10)
.L_10:
        /*000c*/ 	.word	0x00000000
        /*0010*/ 	.short	0x0003
        /*0012*/ 	.short	0x0018
        /*0014*/ 	.byte	0x00, 0xf0, 0x11, 0x00


	//----- nvinfo : EIATTR_KPARAM_INFO
	.align		4
.L_11:
        /*0018*/ 	.byte	0x04, 0x17
        /*001a*/ 	.short	(.L_13 - .L_12)
.L_12:
        /*001c*/ 	.word	0x00000000
        /*0020*/ 	.short	0x0002
        /*0022*/ 	.short	0x0010
        /*0024*/ 	.byte	0x00, 0xf4, 0x21, 0x00


	//----- nvinfo : EIATTR_KPARAM_INFO
	.align		4
.L_13:
        /*0028*/ 	.byte	0x04, 0x17
        /*002a*/ 	.short	(.L_15 - .L_14)
.L_14:
        /*002c*/ 	.word	0x00000000
        /*0030*/ 	.short	0x0001
        /*0032*/ 	.short	0x0008
        /*0034*/ 	.byte	0x00, 0xf4, 0x21, 0x00


	//----- nvinfo : EIATTR_KPARAM_INFO
	.align		4
.L_15:
        /*0038*/ 	.byte	0x04, 0x17
        /*003a*/ 	.short	(.L_17 - .L_16)
.L_16:
        /*003c*/ 	.word	0x00000000
        /*0040*/ 	.short	0x0000
        /*0042*/ 	.short	0x0000
        /*0044*/ 	.byte	0x00, 0xf4, 0x21, 0x00


	//----- nvinfo : EIATTR_SPARSE_MMA_MASK
	.align		4
.L_17:
        /*0048*/ 	.byte	0x03, 0x50
        /*004a*/ 	.short	0x0000


	//----- nvinfo : EIATTR_MAXREG_COUNT
	.align		4
        /*004c*/ 	.byte	0x03, 0x1b
        /*004e*/ 	.short	0x00ff


	//----- nvinfo : EIATTR_EXIT_INSTR_OFFSETS
	.align		4
        /*0050*/ 	.byte	0x04, 0x1c
        /*0052*/ 	.short	(.L_19 - .L_18)


	//   ....[0]....
.L_18:
        /*0054*/ 	.word	0x000009a0


	//   ....[1]....
        /*0058*/ 	.word	0x000009c0


	//----- nvinfo : EIATTR_REQNTID
	.align		4
.L_19:
        /*005c*/ 	.byte	0x04, 0x10
        /*005e*/ 	.short	(.L_21 - .L_20)
.L_20:
        /*0060*/ 	.word	0x00000080
        /*0064*/ 	.word	0x00000001
        /*0068*/ 	.word	0x00000001


	//----- nvinfo : EIATTR_CBANK_PARAM_SIZE
	.align		4
.L_21:
        /*006c*/ 	.byte	0x03, 0x19
        /*006e*/ 	.short	0x001c


	//----- nvinfo : EIATTR_PARAM_CBANK
	.align		4
        /*0070*/ 	.byte	0x04, 0x0a
        /*0072*/ 	.short	(.L_23 - .L_22)
	.align		4
.L_22:
        /*0074*/ 	.word	index@(.nv.constant0.triton_poi_fused_max_pool2d_with_indices_9)
        /*0078*/ 	.short	0x0210
        /*007a*/ 	.short	0x001c


	//----- nvinfo : EIATTR_SW_WAR
	.align		4
.L_23:
        /*007c*/ 	.byte	0x04, 0x36
        /*007e*/ 	.short	(.L_25 - .L_24)
.L_24:
        /*0080*/ 	.word	0x00000008
.L_25:


//--------------------- .nv.callgraph             --------------------------
	.section	.nv.callgraph,"",@"SHT_CUDA_CALLGRAPH"
	.align	4
	.sectionentsize	8
	.align		4
        /*0000*/ 	.word	0x00000000
	.align		4
        /*0004*/ 	.word	0xffffffff
	.align		4
        /*0008*/ 	.word	0x00000000
	.align		4
        /*000c*/ 	.word	0xfffffffe
	.align		4
        /*0010*/ 	.word	0x00000000
	.align		4
        /*0014*/ 	.word	0xfffffffd
	.align		4
        /*0018*/ 	.word	0x00000000
	.align		4
        /*001c*/ 	.word	0xfffffffc


//--------------------- .text.triton_poi_fused_max_pool2d_with_indices_9 --------------------------
	.section	.text.triton_poi_fused_max_pool2d_with_indices_9,"ax",@progbits
	.align	128
        .global         triton_poi_fused_max_pool2d_with_indices_9
        .type           triton_poi_fused_max_pool2d_with_indices_9,@function
        .size           triton_poi_fused_max_pool2d_with_indices_9,(.L_x_1 - triton_poi_fused_max_pool2d_with_indices_9)
        .other          triton_poi_fused_max_pool2d_with_indices_9,@"STO_CUDA_ENTRY STV_DEFAULT"
triton_poi_fused_max_pool2d_with_indices_9:
.text.triton_poi_fused_max_pool2d_with_indices_9:
[----:B------:R-:W0:Y:S02]  /*0000*/  LDC R1, c[0x0][0x28] ;  /* 0x00000a00ff017b82 */ /* 0x000e240000000800 */
[----:B------:R-:W1:Y:S01]  /*0010*/  S2R R0, SR_TID.X ;  /* 0x0000000000007919 */ /* 0x000e620000002100 */
[----:B------:R-:W-:Y:S01]  /*0020*/  IMAD.MOV.U32 R6, RZ, RZ, RZ ;  /* 0x000000ffff067224 */ /* 0x000fe200078e00ff */
[----:B------:R-:W-:Y:S01]  /*0030*/  CS2R R20, SRZ ;  /* 0x0000000000147805 */ /* 0x000fe2000001ff00 */
[----:B------:R-:W-:Y:S01]  /*0040*/  ULDC.64 UR4, c[0x0][0x208] ;  /* 0x0000820000047ab9 */ /* 0x000fe20000000a00 */
[----:B------:R-:W2:Y:S01]  /*0050*/  S2R R3, SR_CTAID.X ;  /* 0x0000000000037919 */ /* 0x000ea20000002500 */
[----:B------:R-:W-:Y:S01]  /*0060*/  CS2R R22, SRZ ;  /* 0x0000000000167805 */ /* 0x000fe2000001ff00 */
[----:B------:R-:W-:Y:S01]  /*0070*/  ULDC.64 UR6, c[0x0][0x220] ;  /* 0x0000880000067ab9 */ /* 0x000fe20000000a00 */
[----:B-1----:R-:W-:Y:S01]  /*0080*/  IMAD.SHL.U32 R0, R0, 0x2, RZ ;  /* 0x0000000200007824 */ /* 0x002fe200078e00ff */
[----:B--2---:R-:W-:-:S04]  /*0090*/  SHF.R.S32.HI R2, RZ, 0x17, R3 ;  /* 0x00000017ff027819 */ /* 0x004fc80000011403 */
[----:B------:R-:W-:Y:S02]  /*00a0*/  LOP3.LUT R0, R0, 0xfe, RZ, 0xc0, !PT ;  /* 0x000000fe00007812 */ /* 0x000fe400078ec0ff */
[----:B------:R-:W-:-:S03]  /*00b0*/  SGXT R2, R2, 0x1 ;  /* 0x000000010202781a */ /* 0x000fc60000000200 */
[----:B------:R-:W-:-:S04]  /*00c0*/  IMAD R3, R3, 0x100, R0 ;  /* 0x0000010003037824 */ /* 0x000fc800078e0200 */
[C---:B------:R-:W-:Y:S01]  /*00d0*/  IMAD.HI R4, R3.reuse, 0x5397829d, RZ ;  /* 0x5397829d03047827 */ /* 0x040fe200078e02ff */
[----:B------:R-:W-:Y:S02]  /*00e0*/  LEA.HI R0, R2, R3, RZ, 0x6 ;  /* 0x0000000302007211 */ /* 0x000fe400078f30ff */
[C---:B------:R-:W-:Y:S01]  /*00f0*/  ISETP.GE.AND P0, PT, R3.reuse, 0xc400, PT ;  /* 0x0000c4000300780c */ /* 0x040fe20003f06270 */
[----:B------:R-:W-:Y:S01]  /*0100*/  IMAD.MOV.U32 R2, RZ, RZ, RZ ;  /* 0x000000ffff027224 */ /* 0x000fe200078e00ff */
[----:B------:R-:W-:Y:S02]  /*0110*/  SHF.R.S32.HI R7, RZ, 0x6, R0 ;  /* 0x00000006ff077819 */ /* 0x000fe40000011400 */
[----:B------:R-:W-:Y:S01]  /*0120*/  SHF.R.U32.HI R5, RZ, 0x1f, R4 ;  /* 0x0000001fff057819 */ /* 0x000fe20000011604 */
[----:B------:R-:W-:Y:S01]  /*0130*/  IMAD.HI R8, R3, -0x6db6db6d, R2 ;  /* 0x9249249303087827 */ /* 0x000fe200078e0202 */
[----:B------:R-:W-:Y:S02]  /*0140*/  LOP3.LUT R2, R0, 0xffffffc0, RZ, 0xc0, !PT ;  /* 0xffffffc000027812 */ /* 0x000fe400078ec0ff */
[----:B------:R-:W-:Y:S01]  /*0150*/  LEA.HI.SX32 R11, R4, R5, 0x14 ;  /* 0x00000005040b7211 */ /* 0x000fe200078fa2ff */
[----:B------:R-:W-:Y:S01]  /*0160*/  IMAD.HI R6, R7, -0x6db6db6d, R6 ;  /* 0x9249249307067827 */ /* 0x000fe200078e0206 */
[----:B------:R-:W-:-:S03]  /*0170*/  SHF.R.U32.HI R9, RZ, 0x1f, R8 ;  /* 0x0000001fff097819 */ /* 0x000fc60000011608 */
[----:B------:R-:W-:Y:S01]  /*0180*/  IMAD.IADD R2, R3, 0x1, -R2 ;  /* 0x0000000103027824 */ /* 0x000fe200078e0a02 */
[----:B------:R-:W-:Y:S01]  /*0190*/  LEA.HI.SX32 R9, R8, R9, 0x17 ;  /* 0x0000000908097211 */ /* 0x000fe200078fbaff */
[----:B------:R-:W-:Y:S01]  /*01a0*/  IMAD.MOV.U32 R8, RZ, RZ, RZ ;  /* 0x000000ffff087224 */ /* 0x000fe200078e00ff */
[----:B------:R-:W-:Y:S01]  /*01b0*/  SHF.R.U32.HI R5, RZ, 0x1f, R6 ;  /* 0x0000001fff057819 */ /* 0x000fe20000011606 */
[----:B------:R-:W-:Y:S02]  /*01c0*/  IMAD R11, R11, 0xd240, R2 ;  /* 0x0000d2400b0b7824 */ /* 0x000fe400078e0202 */
[----:B------:R-:W-:Y:S01]  /*01d0*/  IMAD.HI R0, R9, -0x6db6db6d, R8 ;  /* 0x9249249309007827 */ /* 0x000fe200078e0208 */
[----:B------:R-:W-:Y:S02]  /*01e0*/  LEA.HI R6, R6, R5, RZ, 0x1d ;  /* 0x0000000506067211 */ /* 0x000fe400078fe8ff */
[----:B------:R-:W1:Y:S02]  /*01f0*/  LDC.64 R4, c[0x0][0x210] ;  /* 0x00008400ff047b82 */ /* 0x000e640000000a00 */
[----:B------:R-:W-:Y:S01]  /*0200*/  SHF.R.U32.HI R13, RZ, 0x1f, R0 ;  /* 0x0000001fff0d7819 */ /* 0x000fe20000011600 */
[----:B------:R-:W-:-:S03]  /*0210*/  IMAD R6, R6, -0xe, R7 ;  /* 0xfffffff206067824 */ /* 0x000fc600078e0207 */
[----:B------:R-:W-:Y:S01]  /*0220*/  LEA.HI R13, R0, R13, RZ, 0x1d ;  /* 0x0000000d000d7211 */ /* 0x000fe200078fe8ff */
[----:B------:R-:W-:-:S04]  /*0230*/  IMAD R6, R6, 0x80, R11 ;  /* 0x0000008006067824 */ /* 0x000fc800078e020b */
[----:B------:R-:W-:Y:S02]  /*0240*/  IMAD R7, R13, -0xe, R9 ;  /* 0xfffffff20d077824 */ /* 0x000fe400078e0209 */
[----:B------:R-:W-:Y:S02]  /*0250*/  IMAD.MOV.U32 R9, RZ, RZ, RZ ;  /* 0x000000ffff097224 */ /* 0x000fe400078e00ff */
[----:B------:R-:W-:-:S04]  /*0260*/  IMAD R7, R7, 0xe80, R6 ;  /* 0x00000e8007077824 */ /* 0x000fc800078e0206 */
[C---:B------:R-:W-:Y:S02]  /*0270*/  VIADD R15, R7.reuse, 0x40 ;  /* 0x00000040070f7836 */ /* 0x040fe40000000000 */
[C---:B------:R-:W-:Y:S02]  /*0280*/  VIADD R17, R7.reuse, 0x80 ;  /* 0x0000008007117836 */ /* 0x040fe40000000000 */
[----:B-1----:R-:W-:-:S04]  /*0290*/  IMAD.WIDE R12, R7, 0x4, R4 ;  /* 0x00000004070c7825 */ /* 0x002fc800078e0204 */
[--C-:B------:R-:W-:Y:S01]  /*02a0*/  IMAD.WIDE R14, R15, 0x4, R4.reuse ;  /* 0x000000040f0e7825 */ /* 0x100fe200078e0204 */
[----:B------:R1:W2:Y:S04]  /*02b0*/  @!P0 LDG.E.64 R20, desc[UR4][R12.64] ;  /* 0x000000040c148981 */ /* 0x0002a8000c1e1b00 */
[----:B------:R-:W2:Y:S01]  /*02c0*/  @!P0 LDG.E.64 R8, desc[UR4][R14.64] ;  /* 0x000000040e088981 */ /* 0x000ea2000c1e1b00 */
[----:B------:R-:W-:-:S05]  /*02d0*/  IMAD.WIDE R16, R17, 0x4, R4 ;  /* 0x0000000411107825 */ /* 0x000fca00078e0204 */
[----:B------:R-:W3:Y:S01]  /*02e0*/  @!P0 LDG.E.64 R22, desc[UR4][R16.64] ;  /* 0x0000000410168981 */ /* 0x000ee2000c1e1b00 */
[----:B------:R-:W-:Y:S01]  /*02f0*/  VIADD R19, R7, 0x740 ;  /* 0x0000074007137836 */ /* 0x000fe20000000000 */
[----:B------:R-:W-:-:S03]  /*0300*/  CS2R R10, SRZ ;  /* 0x00000000000a7805 */ /* 0x000fc6000001ff00 */
[----:B------:R-:W-:-:S05]  /*0310*/  IMAD.WIDE R18, R19, 0x4, R4 ;  /* 0x0000000413127825 */ /* 0x000fca00078e0204 */
[----:B------:R-:W4:Y:S01]  /*0320*/  @!P0 LDG.E.64 R10, desc[UR4][R18.64] ;  /* 0x00000004120a8981 */ /* 0x000f22000c1e1b00 */
[----:B-1----:R-:W-:-:S04]  /*0330*/  VIADD R13, R7, 0x780 ;  /* 0x00000780070d7836 */ /* 0x002fc80000000000 */
[----:B------:R-:W-:Y:S01]  /*0340*/  IMAD.WIDE R12, R13, 0x4, R4 ;  /* 0x000000040d0c7825 */ /* 0x000fe200078e0204 */
[C---:B--2---:R-:W-:Y:S02]  /*0350*/  FSETP.GT.AND P6, PT, R8.reuse, R20, PT ;  /* 0x000000140800720b */ /* 0x044fe40003fc4000 */
[C---:B------:R-:W-:Y:S02]  /*0360*/  FSETP.GT.AND P1, PT, R9.reuse, R21, PT ;  /* 0x000000150900720b */ /* 0x040fe40003f24000 */
[----:B------:R-:W-:Y:S02]  /*0370*/  FSETP.NAN.AND P3, PT, R8, R8, PT ;  /* 0x000000080800720b */ /* 0x000fe40003f68000 */
[----:B---3--:R-:W-:Y:S02]  /*0380*/  FSETP.NAN.AND P2, PT, R22, R22, PT ;  /* 0x000000161600720b */ /* 0x008fe40003f48000 */
[----:B------:R-:W-:-:S05]  /*0390*/  FSETP.NAN.AND P4, PT, R9, R9, PT ;  /* 0x000000090900720b */ /* 0x000fca0003f88000 */
[----:B------:R-:W-:Y:S02]  /*03a0*/  @!P6 SEL R8, R8, R20, P3 ;  /* 0x000000140808e207 */ /* 0x000fe40001800000 */
[----:B------:R-:W-:Y:S02]  /*03b0*/  FSETP.NAN.AND P3, PT, R23, R23, PT ;  /* 0x000000171700720b */ /* 0x000fe40003f68000 */
[----:B------:R-:W-:Y:S02]  /*03c0*/  @!P1 SEL R9, R9, R21, P4 ;  /* 0x0000001509099207 */ /* 0x000fe40002000000 */
[----:B------:R-:W-:Y:S02]  /*03d0*/  FSETP.GEU.AND P5, PT, R8, R22, PT ;  /* 0x000000160800720b */ /* 0x000fe40003fae000 */
[----:B------:R-:W-:Y:S02]  /*03e0*/  FSETP.GEU.AND P4, PT, R9, R23, PT ;  /* 0x000000170900720b */ /* 0x000fe40003f8e000 */
[----:B------:R-:W-:-:S02]  /*03f0*/  @!P2 SEL R22, R22, R8, !P5 ;  /* 0x000000081616a207 */ /* 0x000fc40006800000 */
[----:B----4-:R-:W-:Y:S02]  /*0400*/  FSETP.NAN.AND P2, PT, R11, R11, PT ;  /* 0x0000000b0b00720b */ /* 0x010fe40003f48000 */
[----:B------:R-:W-:Y:S02]  /*0410*/  P2R R6, PR, RZ, 0x20 ;  /* 0x00000020ff067803 */ /* 0x000fe40000000000 */
[----:B------:R-:W-:Y:S02]  /*0420*/  @!P3 SEL R23, R23, R9, !P4 ;  /* 0x000000091717b207 */ /* 0x000fe40006000000 */
[----:B------:R-:W-:Y:S02]  /*0430*/  CS2R R8, SRZ ;  /* 0x0000000000087805 */ /* 0x000fe4000001ff00 */
[----:B------:R-:W-:Y:S02]  /*0440*/  SEL R0, RZ, 0x1, !P1 ;  /* 0x00000001ff007807 */ /* 0x000fe40004800000 */
[----:B------:R-:W-:-:S02]  /*0450*/  FSETP.GEU.AND P5, PT, R23, R11, PT ;  /* 0x0000000b1700720b */ /* 0x000fc40003fae000 */
[-C--:B------:R-:W-:Y:S01]  /*0460*/  FSETP.GEU.AND P3, PT, R22, R10.reuse, PT ;  /* 0x0000000a1600720b */ /* 0x080fe20003f6e000 */
[----:B------:R-:W2:Y:S01]  /*0470*/  @!P0 LDG.E.64 R8, desc[UR4][R12.64] ;  /* 0x000000040c088981 */ /* 0x000ea2000c1e1b00 */
[----:B------:R-:W-:Y:S02]  /*0480*/  P2R R15, PR, RZ, 0x20 ;  /* 0x00000020ff0f7803 */ /* 0x000fe40000000000 */
[----:B------:R-:W-:Y:S02]  /*0490*/  @!P2 SEL R11, R11, R23, !P5 ;  /* 0x000000170b0ba207 */ /* 0x000fe40006800000 */
[----:B------:R-:W-:Y:S02]  /*04a0*/  FSETP.NAN.AND P2, PT, R10, R10, PT ;  /* 0x0000000a0a00720b */ /* 0x000fe40003f48000 */
[----:B------:R-:W-:-:S11]  /*04b0*/  P2R R2, PR, RZ, 0x8 ;  /* 0x00000008ff027803 */ /* 0x000fd60000000000 */
[----:B------:R-:W-:Y:S02]  /*04c0*/  @!P2 SEL R10, R10, R22, !P3 ;  /* 0x000000160a0aa207 */ /* 0x000fe40005800000 */
[-C--:B--2---:R-:W-:Y:S02]  /*04d0*/  FSETP.NAN.AND P1, PT, R8, R8.reuse, PT ;  /* 0x000000080800720b */ /* 0x084fe40003f28000 */
[----:B------:R-:W-:-:S04]  /*04e0*/  FSETP.GEU.AND P3, PT, R10, R8, PT ;  /* 0x000000080a00720b */ /* 0x000fc80003f6e000 */
[----:B------:R-:W-:-:S07]  /*04f0*/  P2R R14, PR, RZ, 0x8 ;  /* 0x00000008ff0e7803 */ /* 0x000fce0000000000 */
[----:B------:R-:W-:Y:S02]  /*0500*/  @!P1 SEL R8, R8, R10, !P3 ;  /* 0x0000000a08089207 */ /* 0x000fe40005800000 */
[-C--:B------:R-:W-:Y:S02]  /*0510*/  FSETP.NAN.AND P1, PT, R9, R9.reuse, PT ;  /* 0x000000090900720b */ /* 0x080fe40003f28000 */
[----:B------:R-:W-:Y:S02]  /*0520*/  ISETP.NE.AND P3, PT, R2, RZ, PT ;  /* 0x000000ff0200720c */ /* 0x000fe40003f65270 */
[----:B------:R-:W-:Y:S02]  /*0530*/  FSETP.GEU.AND P5, PT, R11, R9, PT ;  /* 0x000000090b00720b */ /* 0x000fe40003fae000 */
[----:B------:R-:W-:Y:S02]  /*0540*/  P2R R16, PR, RZ, 0x8 ;  /* 0x00000008ff107803 */ /* 0x000fe40000000000 */
[----:B------:R-:W-:Y:S01]  /*0550*/  ISETP.NE.AND P3, PT, R15, RZ, PT ;  /* 0x000000ff0f00720c */ /* 0x000fe20003f65270 */
[----:B------:R-:W-:-:S04]  /*0560*/  VIADD R15, R7, 0x7c0 ;  /* 0x000007c0070f7836 */ /* 0x000fc80000000000 */
[----:B------:R-:W-:Y:S02]  /*0570*/  @!P1 SEL R9, R9, R11, !P5 ;  /* 0x0000000b09099207 */ /* 0x000fe40006800000 */
[----:B------:R-:W-:Y:S01]  /*0580*/  CS2R R10, SRZ ;  /* 0x00000000000a7805 */ /* 0x000fe2000001ff00 */
[----:B------:R-:W-:-:S05]  /*0590*/  IMAD.WIDE R12, R15, 0x4, R4 ;  /* 0x000000040f0c7825 */ /* 0x000fca00078e0204 */
[----:B------:R1:W2:Y:S01]  /*05a0*/  @!P0 LDG.E.64 R10, desc[UR4][R12.64] ;  /* 0x000000040c0a8981 */ /* 0x0002a2000c1e1b00 */
[----:B------:R-:W-:Y:S01]  /*05b0*/  P2R R17, PR, RZ, 0x20 ;  /* 0x00000020ff117803 */ /* 0x000fe20000000000 */
[----:B------:R-:W-:-:S04]  /*05c0*/  VIADD R15, R7, 0xe80 ;  /* 0x00000e80070f7836 */ /* 0x000fc80000000000 */
[----:B-1----:R-:W-:Y:S01]  /*05d0*/  IMAD.WIDE R12, R15, 0x4, R4 ;  /* 0x000000040f0c7825 */ /* 0x002fe200078e0204 */
[-C--:B--2---:R-:W-:Y:S02]  /*05e0*/  FSETP.NAN.AND P1, PT, R11, R11.reuse, PT ;  /* 0x0000000b0b00720b */ /* 0x084fe40003f28000 */
[----:B------:R-:W-:Y:S02]  /*05f0*/  FSETP.NAN.AND P5, PT, R10, R10, PT ;  /* 0x0000000a0a00720b */ /* 0x000fe40003fa8000 */
[----:B------:R-:W-:-:S09]  /*0600*/  FSETP.GEU.AND P2, PT, R9, R11, PT ;  /* 0x0000000b0900720b */ /* 0x000fd20003f4e000 */
[----:B------:R-:W-:Y:S02]  /*0610*/  @!P1 SEL R11, R11, R9, !P2 ;  /* 0x000000090b0b9207 */ /* 0x000fe40005000000 */
[----:B------:R-:W-:-:S04]  /*0620*/  FSETP.GEU.AND P1, PT, R8, R10, PT ;  /* 0x0000000a0800720b */ /* 0x000fc80003f2e000 */
[----:B------:R-:W-:Y:S02]  /*0630*/  @!P5 SEL R10, R10, R8, !P1 ;  /* 0x000000080a0ad207 */ /* 0x000fe40004800000 */
[----:B------:R-:W-:-:S06]  /*0640*/  CS2R R8, SRZ ;  /* 0x0000000000087805 */ /* 0x000fcc000001ff00 */
[----:B------:R1:W2:Y:S01]  /*0650*/  @!P0 LDG.E.64 R8, desc[UR4][R12.64] ;  /* 0x000000040c088981 */ /* 0x0002a2000c1e1b00 */
[----:B------:R-:W-:Y:S02]  /*0660*/  SEL R2, RZ, 0x1, !P6 ;  /* 0x00000001ff027807 */ /* 0x000fe40007000000 */
[----:B------:R-:W-:Y:S01]  /*0670*/  SEL R0, R0, 0x2, P4 ;  /* 0x0000000200007807 */ /* 0x000fe20002000000 */
[----:B-1----:R-:W-:-:S04]  /*0680*/  VIADD R13, R7, 0xec0 ;  /* 0x00000ec0070d7836 */ /* 0x002fc80000000000 */
[----:B------:R-:W-:-:S04]  /*0690*/  IMAD.WIDE R12, R13, 0x4, R4 ;  /* 0x000000040d0c7825 */ /* 0x000fc800078e0204 */
[----:B------:R-:W-:Y:S01]  /*06a0*/  VIADD R7, R7, 0xf00 ;  /* 0x00000f0007077836 */ /* 0x000fe20000000000 */
[-C--:B--2---:R-:W-:Y:S02]  /*06b0*/  FSETP.NAN.AND P5, PT, R8, R8.reuse, PT ;  /* 0x000000080800720b */ /* 0x084fe40003fa8000 */
[----:B------:R-:W-:Y:S02]  /*06c0*/  FSETP.GEU.AND P6, PT, R10, R8, PT ;  /* 0x000000080a00720b */ /* 0x000fe40003fce000 */
[----:B------:R-:W-:-:S09]  /*06d0*/  FSETP.NAN.AND P4, PT, R9, R9, PT ;  /* 0x000000090900720b */ /* 0x000fd20003f88000 */
[----:B------:R-:W-:Y:S02]  /*06e0*/  @!P5 SEL R8, R8, R10, !P6 ;  /* 0x0000000a0808d207 */ /* 0x000fe40007000000 */
[----:B------:R-:W-:-:S04]  /*06f0*/  ISETP.NE.AND P5, PT, R6, RZ, PT ;  /* 0x000000ff0600720c */ /* 0x000fc80003fa5270 */
[----:B------:R-:W-:Y:S02]  /*0700*/  SEL R2, R2, 0x2, P5 ;  /* 0x0000000202027807 */ /* 0x000fe40002800000 */
[----:B------:R-:W-:-:S04]  /*0710*/  FSETP.GEU.AND P5, PT, R11, R9, PT ;  /* 0x000000090b00720b */ /* 0x000fc80003fae000 */
[----:B------:R-:W-:Y:S02]  /*0720*/  @!P4 SEL R9, R9, R11, !P5 ;  /* 0x0000000b0909c207 */ /* 0x000fe40006800000 */
[----:B------:R-:W-:-:S06]  /*0730*/  CS2R R10, SRZ ;  /* 0x00000000000a7805 */ /* 0x000fcc000001ff00 */
[----:B------:R1:W2:Y:S01]  /*0740*/  @!P0 LDG.E.64 R10, desc[UR4][R12.64] ;  /* 0x000000040c0a8981 */ /* 0x0002a2000c1e1b00 */
[----:B------:R-:W-:Y:S01]  /*0750*/  IMAD.WIDE R6, R7, 0x4, R4 ;  /* 0x0000000407067825 */ /* 0x000fe200078e0204 */
[----:B------:R-:W-:-:S06]  /*0760*/  CS2R R4, SRZ ;  /* 0x0000000000047805 */ /* 0x000fcc000001ff00 */
[----:B------:R3:W4:Y:S01]  /*0770*/  @!P0 LDG.E.64 R4, desc[UR4][R6.64] ;  /* 0x0000000406048981 */ /* 0x000722000c1e1b00 */
[----:B------:R-:W-:Y:S01]  /*0780*/  SEL R0, R0, 0x3, P3 ;  /* 0x0000000300007807 */ /* 0x000fe20001800000 */
[----:B-1----:R-:W3:Y:S01]  /*0790*/  LDC.64 R12, c[0x0][0x218] ;  /* 0x00008600ff0c7b82 */ /* 0x002ee20000000a00 */
[----:B------:R-:W-:-:S04]  /*07a0*/  ISETP.NE.AND P3, PT, R16, RZ, PT ;  /* 0x000000ff1000720c */ /* 0x000fc80003f65270 */
[----:B------:R-:W-:Y:S02]  /*07b0*/  SEL R2, R2, 0x3, P3 ;  /* 0x0000000302027807 */ /* 0x000fe40001800000 */
[----:B------:R-:W-:Y:S02]  /*07c0*/  ISETP.NE.AND P3, PT, R14, RZ, PT ;  /* 0x000000ff0e00720c */ /* 0x000fe40003f65270 */
[----:B------:R-:W-:Y:S02]  /*07d0*/  ISETP.NE.AND P4, PT, R17, RZ, PT ;  /* 0x000000ff1100720c */ /* 0x000fe40003f85270 */
[----:B------:R-:W-:Y:S02]  /*07e0*/  SEL R2, R2, 0x4, P3 ;  /* 0x0000000402027807 */ /* 0x000fe40001800000 */
[----:B------:R-:W-:Y:S02]  /*07f0*/  SEL R0, R0, 0x4, P4 ;  /* 0x0000000400007807 */ /* 0x000fe40002000000 */
[----:B------:R-:W-:-:S02]  /*0800*/  SEL R2, R2, 0x5, P1 ;  /* 0x0000000502027807 */ /* 0x000fc40000800000 */
[----:B------:R-:W-:Y:S02]  /*0810*/  SEL R0, R0, 0x5, P2 ;  /* 0x0000000500007807 */ /* 0x000fe40001000000 */
[----:B------:R-:W-:Y:S02]  /*0820*/  SEL R2, R2, 0x6, P6 ;  /* 0x0000000602027807 */ /* 0x000fe40003000000 */
[----:B------:R-:W-:Y:S01]  /*0830*/  SEL R0, R0, 0x6, P5 ;  /* 0x0000000600007807 */ /* 0x000fe20002800000 */
[----:B---3--:R-:W-:Y:S01]  /*0840*/  IMAD.WIDE R6, R3, 0x4, R12 ;  /* 0x0000000403067825 */ /* 0x008fe200078e020c */
[-C--:B--2---:R-:W-:Y:S02]  /*0850*/  FSETP.NAN.AND P3, PT, R10, R10.reuse, PT ;  /* 0x0000000a0a00720b */ /* 0x084fe40003f68000 */
[----:B------:R-:W-:Y:S02]  /*0860*/  FSETP.NAN.AND P4, PT, R11, R11, PT ;  /* 0x0000000b0b00720b */ /* 0x000fe40003f88000 */
[----:B------:R-:W-:-:S02]  /*0870*/  FSETP.GEU.AND P1, PT, R8, R10, PT ;  /* 0x0000000a0800720b */ /* 0x000fc40003f2e000 */
[----:B----4-:R-:W-:Y:S02]  /*0880*/  FSETP.NAN.AND P2, PT, R4, R4, PT ;  /* 0x000000040400720b */ /* 0x010fe40003f48000 */
[----:B------:R-:W-:-:S05]  /*0890*/  FSETP.NAN.AND P6, PT, R5, R5, PT ;  /* 0x000000050500720b */ /* 0x000fca0003fc8000 */
[----:B------:R-:W-:Y:S02]  /*08a0*/  @!P3 SEL R10, R10, R8, !P1 ;  /* 0x000000080a0ab207 */ /* 0x000fe40004800000 */
[----:B------:R-:W-:-:S04]  /*08b0*/  FSETP.GEU.AND P3, PT, R9, R11, PT ;  /* 0x0000000b0900720b */ /* 0x000fc80003f6e000 */
[----:B------:R-:W-:Y:S02]  /*08c0*/  @!P4 SEL R11, R11, R9, !P3 ;  /* 0x000000090b0bc207 */ /* 0x000fe40005800000 */
[----:B------:R-:W-:Y:S02]  /*08d0*/  FSETP.GEU.AND P5, PT, R10, R4, PT ;  /* 0x000000040a00720b */ /* 0x000fe40003fae000 */
[----:B------:R-:W-:Y:S02]  /*08e0*/  SEL R2, R2, 0x7, P1 ;  /* 0x0000000702027807 */ /* 0x000fe40000800000 */
[----:B------:R-:W-:Y:S02]  /*08f0*/  FSETP.GEU.AND P4, PT, R11, R5, PT ;  /* 0x000000050b00720b */ /* 0x000fe40003f8e000 */
[----:B------:R-:W-:Y:S02]  /*0900*/  SEL R0, R0, 0x7, P3 ;  /* 0x0000000700007807 */ /* 0x000fe40001800000 */
[----:B------:R-:W-:-:S02]  /*0910*/  SEL R8, R2, 0x8, P5 ;  /* 0x0000000802087807 */ /* 0x000fc40002800000 */
[----:B------:R-:W-:Y:S02]  /*0920*/  @!P2 SEL R4, R4, R10, !P5 ;  /* 0x0000000a0404a207 */ /* 0x000fe40006800000 */
[----:B------:R-:W-:Y:S02]  /*0930*/  @!P6 SEL R5, R5, R11, !P4 ;  /* 0x0000000b0505e207 */ /* 0x000fe40006000000 */
[----:B------:R-:W-:Y:S02]  /*0940*/  IADD3 R2, P1, R3, UR6, RZ ;  /* 0x0000000603027c10 */ /* 0x000fe4000ff3e0ff */
[----:B------:R-:W-:Y:S02]  /*0950*/  SEL R9, R0, 0x8, P4 ;  /* 0x0000000800097807 */ /* 0x000fe40002000000 */
[----:B------:R-:W-:Y:S01]  /*0960*/  LOP3.LUT R0, R8, 0xff, RZ, 0xc0, !PT ;  /* 0x000000ff08007812 */ /* 0x000fe200078ec0ff */
[----:B------:R1:W-:Y:S01]  /*0970*/  @!P0 STG.E.64 desc[UR4][R6.64], R4 ;  /* 0x0000000406008986 */ /* 0x0003e2000c101b04 */
[----:B------:R-:W-:-:S03]  /*0980*/  LEA.HI.X.SX32 R3, R3, UR7, 0x1, P1 ;  /* 0x0000000703037c11 */ /* 0x000fc600088f0eff */
[----:B------:R-:W-:Y:S01]  /*0990*/  IMAD R9, R9, 0x100, R0 ;  /* 0x0000010009097824 */ /* 0x000fe200078e0200 */
[----:B------:R-:W-:Y:S06]  /*09a0*/  @P0 EXIT ;  /* 0x000000000000094d */ /* 0x000fec0003800000 */
[----:B------:R-:W-:Y:S01]  /*09b0*/  STG.E.U16 desc[UR4][R2.64], R9 ;  /* 0x0000000902007986 */ /* 0x000fe2000c101504 */
[----:B------:R-:W-:Y:S05]  /*09c0*/  EXIT ;  /* 0x000000000000794d */ /* 0x000fea0003800000 */
.L_x_0:
[----:B------:R-:W-:-:S00]  /*09d0*/  BRA `(.L_x_0) ;  /* 0xfffffffc00fc7947 */ /* 0x000fc0000383ffff */
[----:B------:R-:W-:-:S00]  /*09e0*/  NOP ;  /* 0x0000000000007918 */ /* 0x000fc00000000000 */
        /* <DEDUP_REMOVED lines=9> */
.L_x_1:


//--------------------- .nv.constant0.triton_poi_fused_max_pool2d_with_indices_9 --------------------------
	.section	.nv.constant0.triton_poi_fused_max_pool2d_with_indices_9,"a",@progbits
	.sectionflags	@""
	.align	4
.nv.constant0.triton_poi_fused_max_pool2d_with_indices_9:
	.zero		556
